//
// Generated by NVIDIA NVVM Compiler
//
// Compiler Build ID: CL-36424714
// Cuda compilation tools, release 13.0, V13.0.88
// Based on NVVM 20.0.0
//

.version 9.0
.target sm_100
.address_size 64

	// .globl	_Z6kernalPfi

.visible .entry _Z6kernalPfi(
	.param .u64 .ptr .align 1 _Z6kernalPfi_param_0,
	.param .u32 _Z6kernalPfi_param_1
)
{
	.reg .b32 	%r<7>;
	.reg .b32 	%f<5>;
	.reg .b64 	%rd<5>;

	ld.param.u64 	%rd1, [_Z6kernalPfi_param_0];
	ld.param.u32 	%r1, [_Z6kernalPfi_param_1];
	cvta.to.global.u64 	%rd2, %rd1;
	mov.u32 	%r2, %tid.x;
	mov.u32 	%r3, %ctaid.x;
	mov.u32 	%r4, %ntid.x;
	mad.lo.s32 	%r5, %r3, %r4, %r2;
	add.s32 	%r6, %r5, %r1;
	mul.wide.u32 	%rd3, %r6, 4;
	add.s64 	%rd4, %rd2, %rd3;
	ld.global.f32 	%f1, [%rd4];
	mul.f32 	%f2, %f1, 0f3FB8AA3B;
	ex2.approx.f32 	%f3, %f2;
	sqrt.rn.f32 	%f4, %f3;
	st.global.f32 	[%rd4], %f4;
	ret;

}


// ===== COMPILED SASS (sm_100) =====

	.target	sm_100

	.elftype	@"ET_EXEC"


//--------------------- .note.nv.tkinfo           --------------------------
	.section	.note.nv.tkinfo,"",@"SHT_NOTE"
	.sectionflags	@"SHF_NOTE_NV_TKINFO"
	.tkinfo
        /*0018*/ 	.word	0x00000002
        /*0030*/ 	.string	""
        /*0030*/ 	.string	"ptxas"
        /*0030*/ 	.string	"Cuda compilation tools, release 13.0, V13.0.88"
        /*0030*/ 	.string	"Build cuda_13.0.r13.0/compiler.36424714_0"
        /*0030*/ 	.string	"-arch sm_100 -m 64 "



//--------------------- .note.nv.cuinfo           --------------------------
	.section	.note.nv.cuinfo,"",@"SHT_NOTE"
	.sectionflags	@"SHF_NOTE_NV_CUINFO"
        /*0018*/ 	.short	0x0002
        /*001a*/ 	.short	0x0064
        /*001c*/ 	.short	0x0082
	.zero		2


//--------------------- .nv.info                  --------------------------
	.section	.nv.info,"",@"SHT_CUDA_INFO"
	.align	4


	//----- nvinfo : EIATTR_REGCOUNT
	.align		4
        /*0000*/ 	.byte	0x04, 0x2f
        /*0002*/ 	.short	(.L_1 - .L_0)
	.align		4
.L_0:
        /*0004*/ 	.word	index@(_Z6kernalPfi)
        /*0008*/ 	.word	0x0000000c


	//----- nvinfo : EIATTR_FRAME_SIZE
	.align		4
.L_1:
        /*000c*/ 	.byte	0x04, 0x11
        /*000e*/ 	.short	(.L_3 - .L_2)
	.align		4
.L_2:
        /*0010*/ 	.word	index@($__internal_0_$__cuda_sm20_sqrt_rn_f32_slowpath)
        /*0014*/ 	.word	0x00000000


	//----- nvinfo : EIATTR_FRAME_SIZE
	.align		4
.L_3:
        /*0018*/ 	.byte	0x04, 0x11
        /*001a*/ 	.short	(.L_5 - .L_4)
	.align		4
.L_4:
        /*001c*/ 	.word	index@(_Z6kernalPfi)
        /*0020*/ 	.word	0x00000000


	//----- nvinfo : EIATTR_MIN_STACK_SIZE
	.align		4
.L_5:
        /*0024*/ 	.byte	0x04, 0x12
        /*0026*/ 	.short	(.L_7 - .L_6)
	.align		4
.L_6:
        /*0028*/ 	.word	index@(_Z6kernalPfi)
        /*002c*/ 	.word	0x00000000
.L_7:


//--------------------- .nv.compat                --------------------------
	.section	.nv.compat,"",@"SHT_CUDA_COMPAT_INFO"
	.align	4
        /*0000*/ 	.byte	0x02, 0x09, 0x00, 0x00, 0x02, 0x02, 0x01, 0x00, 0x02, 0x05, 0x05, 0x00, 0x03, 0x07, 0x01, 0x01
        /*0010*/ 	.byte	0x02, 0x03, 0x00, 0x00, 0x02, 0x06, 0x01, 0x00, 0x04, 0x0b, 0x08, 0x00, 0x01, 0x00, 0x00, 0x00
        /*0020*/ 	.byte	0x00, 0x00, 0x00, 0x00


//--------------------- .nv.info._Z6kernalPfi     --------------------------
	.section	.nv.info._Z6kernalPfi,"",@"SHT_CUDA_INFO"
	.sectionflags	@""
	.align	4


	//----- nvinfo : EIATTR_CUDA_API_VERSION
	.align		4
        /*0000*/ 	.byte	0x04, 0x37
        /*0002*/ 	.short	(.L_9 - .L_8)
.L_8:
        /*0004*/ 	.word	0x00000082


	//----- nvinfo : EIATTR_KPARAM_INFO
	.align		4
.L_9:
        /*0008*/ 	.byte	0x04, 0x17
        /*000a*/ 	.short	(.L_11 - .L_10)
.L_10:
        /*000c*/ 	.word	0x00000000
        /*0010*/ 	.short	0x0001
        /*0012*/ 	.short	0x0008
        /*0014*/ 	.byte	0x00, 0xf0, 0x11, 0x00


	//----- nvinfo : EIATTR_KPARAM_INFO
	.align		4
.L_11:
        /*0018*/ 	.byte	0x04, 0x17
        /*001a*/ 	.short	(.L_13 - .L_12)
.L_12:
        /*001c*/ 	.word	0x00000000
        /*0020*/ 	.short	0x0000
        /*0022*/ 	.short	0x0000
        /*0024*/ 	.byte	0x00, 0xf5, 0x21, 0x00


	//----- nvinfo : EIATTR_SPARSE_MMA_MASK
	.align		4
.L_13:
        /*0028*/ 	.byte	0x03, 0x50
        /*002a*/ 	.short	0x0000


	//----- nvinfo : EIATTR_MAXREG_COUNT
	.align		4
        /*002c*/ 	.byte	0x03, 0x1b
        /*002e*/ 	.short	0x00ff


	//----- nvinfo : EIATTR_MERCURY_ISA_VERSION
	.align		4
        /*0030*/ 	.byte	0x03, 0x5f
        /*0032*/ 	.short	0x0101


	//----- nvinfo : EIATTR_VRC_CTA_INIT_COUNT
	.align		4
        /*0034*/ 	.byte	0x02, 0x4a
	.zero		1
	.zero		1


	//----- nvinfo : EIATTR_EXIT_INSTR_OFFSETS
	.align		4
        /*0038*/ 	.byte	0x04, 0x1c
        /*003a*/ 	.short	(.L_15 - .L_14)


	//   ....[0]....
.L_14:
        /*003c*/ 	.word	0x000001f0


	//----- nvinfo : EIATTR_CRS_STACK_SIZE
	.align		4
.L_15:
        /*0040*/ 	.byte	0x04, 0x1e
        /*0042*/ 	.short	(.L_17 - .L_16)
.L_16:
        /*0044*/ 	.word	0x00000000


	//----- nvinfo : EIATTR_CBANK_PARAM_SIZE
	.align		4
.L_17:
        /*0048*/ 	.byte	0x03, 0x19
        /*004a*/ 	.short	0x000c


	//----- nvinfo : EIATTR_PARAM_CBANK
	.align		4
        /*004c*/ 	.byte	0x04, 0x0a
        /*004e*/ 	.short	(.L_19 - .L_18)
	.align		4
.L_18:
        /*0050*/ 	.word	index@(.nv.constant0._Z6kernalPfi)
        /*0054*/ 	.short	0x0380
        /*0056*/ 	.short	0x000c


	//----- nvinfo : EIATTR_SW_WAR
	.align		4
.L_19:
        /*0058*/ 	.byte	0x04, 0x36
        /*005a*/ 	.short	(.L_21 - .L_20)
.L_20:
        /*005c*/ 	.word	0x00000008
.L_21:


//--------------------- .nv.callgraph             --------------------------
	.section	.nv.callgraph,"",@"SHT_CUDA_CALLGRAPH"
	.align	4
	.sectionentsize	8
	.align		4
        /*0000*/ 	.word	0x00000000
	.align		4
        /*0004*/ 	.word	0xffffffff
	.align		4
        /*0008*/ 	.word	0x00000000
	.align		4
        /*000c*/ 	.word	0xfffffffe
	.align		4
        /*0010*/ 	.word	0x00000000
	.align		4
        /*0014*/ 	.word	0xfffffffd
	.align		4
        /*0018*/ 	.word	0x00000000
	.align		4
        /*001c*/ 	.word	0xfffffffc


//--------------------- .text._Z6kernalPfi        --------------------------
	.section	.text._Z6kernalPfi,"ax",@progbits
	.align	128
        .global         _Z6kernalPfi
        .type           _Z6kernalPfi,@function
        .size           _Z6kernalPfi,(.L_x_5 - _Z6kernalPfi)
        .other          _Z6kernalPfi,@"STO_CUDA_ENTRY STV_DEFAULT"
_Z6kernalPfi:
.text._Z6kernalPfi:
[----:B------:R-:W-:Y:S01]  /*0000*/  LDC R1, c[0x0][0x37c] ;  /* 0x0000df00ff017b82 */ /* 0x000fe20000000800 */
[----:B------:R-:W0:Y:S07]  /*0010*/  S2R R0, SR_TID.X ;  /* 0x0000000000007919 */ /* 0x000e2e0000002100 */
[----:B------:R-:W0:Y:S01]  /*0020*/  S2UR UR6, SR_CTAID.X ;  /* 0x00000000000679c3 */ /* 0x000e220000002500 */
[----:B------:R-:W1:Y:S01]  /*0030*/  LDCU UR7, c[0x0][0x388] ;  /* 0x00007100ff0777ac */ /* 0x000e620008000800 */
[----:B------:R-:W2:Y:S06]  /*0040*/  LDCU.64 UR4, c[0x0][0x358] ;  /* 0x00006b00ff0477ac */ /* 0x000eac0008000a00 */
[----:B------:R-:W0:Y:S08]  /*0050*/  LDC R5, c[0x0][0x360] ;  /* 0x0000d800ff057b82 */ /* 0x000e300000000800 */
[----:B------:R-:W3:Y:S01]  /*0060*/  LDC.64 R2, c[0x0][0x380] ;  /* 0x0000e000ff027b82 */ /* 0x000ee20000000a00 */
[----:B0-----:R-:W-:-:S05]  /*0070*/  IMAD R0, R5, UR6, R0 ;  /* 0x0000000605007c24 */ /* 0x001fca000f8e0200 */
[----:B-1----:R-:W-:-:S05]  /*0080*/  IADD3 R5, PT, PT, R0, UR7, RZ ;  /* 0x0000000700057c10 */ /* 0x002fca000fffe0ff */
[----:B---3--:R-:W-:-:S05]  /*0090*/  IMAD.WIDE.U32 R2, R5, 0x4, R2 ;  /* 0x0000000405027825 */ /* 0x008fca00078e0002 */
[----:B--2---:R-:W2:Y:S01]  /*00a0*/  LDG.E R0, desc[UR4][R2.64] ;  /* 0x0000000402007981 */ /* 0x004ea2000c1e1900 */
[----:B------:R-:W-:Y:S01]  /*00b0*/  BSSY.RECONVERGENT B0, `(.L_x_0) ;  /* 0x0000012000007945 */ /* 0x000fe20003800200 */
[----:B--2---:R-:W-:-:S05]  /*00c0*/  FMUL R0, R0, 1.4426950216293334961 ;  /* 0x3fb8aa3b00007820 */ /* 0x004fca0000400000 */
[----:B------:R-:W-:-:S13]  /*00d0*/  FSETP.GEU.AND P0, PT, R0, -126, PT ;  /* 0xc2fc00000000780b */ /* 0x000fda0003f0e000 */
[----:B------:R-:W-:-:S06]  /*00e0*/  @!P0 FMUL R0, R0, 0.5 ;  /* 0x3f00000000008820 */ /* 0x000fcc0000400000 */
[----:B------:R-:W0:Y:S02]  /*00f0*/  MUFU.EX2 R0, R0 ;  /* 0x0000000000007308 */ /* 0x000e240000000800 */
[----:B0-----:R-:W-:-:S06]  /*0100*/  @!P0 FMUL R0, R0, R0 ;  /* 0x0000000000008220 */ /* 0x001fcc0000400000 */
[----:B------:R0:W1:Y:S01]  /*0110*/  MUFU.RSQ R5, R0 ;  /* 0x0000000000057308 */ /* 0x0000620000001400 */
[----:B------:R-:W-:-:S04]  /*0120*/  IADD3 R4, PT, PT, R0, -0xd000000, RZ ;  /* 0xf300000000047810 */ /* 0x000fc80007ffe0ff */
[----:B------:R-:W-:-:S13]  /*0130*/  ISETP.GT.U32.AND P0, PT, R4, 0x727fffff, PT ;  /* 0x727fffff0400780c */ /* 0x000fda0003f04070 */
[----:B01----:R-:W-:Y:S05]  /*0140*/  @!P0 BRA `(.L_x_1) ;  /* 0x0000000000108947 */ /* 0x003fea0003800000 */
[----:B------:R-:W-:-:S07]  /*0150*/  MOV R9, 0x170 ;  /* 0x0000017000097802 */ /* 0x000fce0000000f00 */
[----:B------:R-:W-:Y:S05]  /*0160*/  CALL.REL.NOINC `($__internal_0_$__cuda_sm20_sqrt_rn_f32_slowpath) ;  /* 0x0000000000247944 */ /* 0x000fea0003c00000 */
[----:B------:R-:W-:Y:S01]  /*0170*/  MOV R5, R0 ;  /* 0x0000000000057202 */ /* 0x000fe20000000f00 */
[----:B------:R-:W-:Y:S06]  /*0180*/  BRA `(.L_x_2) ;  /* 0x0000000000107947 */ /* 0x000fec0003800000 */
.L_x_1:
[----:B------:R-:W-:Y:S01]  /*0190*/  FMUL.FTZ R7, R0, R5 ;  /* 0x0000000500077220 */ /* 0x000fe20000410000 */
[----:B------:R-:W-:-:S03]  /*01a0*/  FMUL.FTZ R5, R5, 0.5 ;  /* 0x3f00000005057820 */ /* 0x000fc60000410000 */
[----:B------:R-:W-:-:S04]  /*01b0*/  FFMA R0, -R7, R7, R0 ;  /* 0x0000000707007223 */ /* 0x000fc80000000100 */
[----:B------:R-:W-:-:S07]  /*01c0*/  FFMA R5, R0, R5, R7 ;  /* 0x0000000500057223 */ /* 0x000fce0000000007 */
.L_x_2:
[----:B------:R-:W-:Y:S05]  /*01d0*/  BSYNC.RECONVERGENT B0 ;  /* 0x0000000000007941 */ /* 0x000fea0003800200 */
.L_x_0:
[----:B------:R-:W-:Y:S01]  /*01e0*/  STG.E desc[UR4][R2.64], R5 ;  /* 0x0000000502007986 */ /* 0x000fe2000c101904 */
[----:B------:R-:W-:Y:S05]  /*01f0*/  EXIT ;  /* 0x000000000000794d */ /* 0x000fea0003800000 */
        .weak           $__internal_0_$__cuda_sm20_sqrt_rn_f32_slowpath
        .type           $__internal_0_$__cuda_sm20_sqrt_rn_f32_slowpath,@function
        .size           $__internal_0_$__cuda_sm20_sqrt_rn_f32_slowpath,(.L_x_5 - $__internal_0_$__cuda_sm20_sqrt_rn_f32_slowpath)
$__internal_0_$__cuda_sm20_sqrt_rn_f32_slowpath:
[----:B------:R-:W-:-:S13]  /*0200*/  LOP3.LUT P0, RZ, R0, 0x7fffffff, RZ, 0xc0, !PT ;  /* 0x7fffffff00ff7812 */ /* 0x000fda000780c0ff */
[----:B------:R-:W-:Y:S01]  /*0210*/  @!P0 MOV R4, R0 ;  /* 0x0000000000048202 */ /* 0x000fe20000000f00 */
[----:B------:R-:W-:Y:S06]  /*0220*/  @!P0 BRA `(.L_x_3) ;  /* 0x0000000000408947 */ /* 0x000fec0003800000 */
[----:B------:R-:W-:-:S13]  /*0230*/  FSETP.GEU.FTZ.AND P0, PT, R0, RZ, PT ;  /* 0x000000ff0000720b */ /* 0x000fda0003f1e000 */
[----:B------:R-:W-:Y:S01]  /*0240*/  @!P0 MOV R4, 0x7fffffff ;  /* 0x7fffffff00048802 */ /* 0x000fe20000000f00 */
[----:B------:R-:W-:Y:S06]  /*0250*/  @!P0 BRA `(.L_x_3) ;  /* 0x0000000000348947 */ /* 0x000fec0003800000 */
[----:B------:R-:W-:-:S13]  /*0260*/  FSETP.GTU.FTZ.AND P0, PT, |R0|, +INF , PT ;  /* 0x7f8000000000780b */ /* 0x000fda0003f1c200 */
[----:B------:R-:W-:Y:S01]  /*0270*/  @P0 FADD.FTZ R4, R0, 1 ;  /* 0x3f80000000040421 */ /* 0x000fe20000010000 */
[----:B------:R-:W-:Y:S06]  /*0280*/  @P0 BRA `(.L_x_3) ;  /* 0x0000000000280947 */ /* 0x000fec0003800000 */
[----:B------:R-:W-:-:S13]  /*0290*/  FSETP.NEU.FTZ.AND P0, PT, |R0|, +INF , PT ;  /* 0x7f8000000000780b */ /* 0x000fda0003f1d200 */
[----:B------:R-:W-:-:S04]  /*02a0*/  @P0 FFMA R5, R0, 1.84467440737095516160e+19, RZ ;  /* 0x5f80000000050823 */ /* 0x000fc800000000ff */
[----:B------:R-:W0:Y:S02]  /*02b0*/  @P0 MUFU.RSQ R4, R5 ;  /* 0x0000000500040308 */ /* 0x000e240000001400 */
[----:B0-----:R-:W-:Y:S01]  /*02c0*/  @P0 FMUL.FTZ R6, R5, R4 ;  /* 0x0000000405060220 */ /* 0x001fe20000410000 */
[----:B------:R-:W-:Y:S01]  /*02d0*/  @P0 FMUL.FTZ R8, R4, 0.5 ;  /* 0x3f00000004080820 */ /* 0x000fe20000410000 */
[----:B------:R-:W-:Y:S02]  /*02e0*/  @!P0 MOV R4, R0 ;  /* 0x0000000000048202 */ /* 0x000fe40000000f00 */
[----:B------:R-:W-:-:S04]  /*02f0*/  @P0 FADD.FTZ R7, -R6, -RZ ;  /* 0x800000ff06070221 */ /* 0x000fc80000010100 */
[----:B------:R-:W-:-:S04]  /*0300*/  @P0 FFMA R7, R6, R7, R5 ;  /* 0x0000000706070223 */ /* 0x000fc80000000005 */
[----:B------:R-:W-:-:S04]  /*0310*/  @P0 FFMA R7, R7, R8, R6 ;  /* 0x0000000807070223 */ /* 0x000fc80000000006 */
[----:B------:R-:W-:-:S07]  /*0320*/  @P0 FMUL.FTZ R4, R7, 2.3283064365386962891e-10 ;  /* 0x2f80000007040820 */ /* 0x000fce0000410000 */
.L_x_3:
[----:B------:R-:W-:Y:S01]  /*0330*/  HFMA2 R5, -RZ, RZ, 0, 0 ;  /* 0x00000000ff057431 */ /* 0x000fe200000001ff */
[----:B------:R-:W-:Y:S02]  /*0340*/  MOV R0, R4 ;  /* 0x0000000400007202 */ /* 0x000fe40000000f00 */
[----:B------:R-:W-:-:S04]  /*0350*/  MOV R4, R9 ;  /* 0x0000000900047202 */ /* 0x000fc80000000f00 */
[----:B------:R-:W-:Y:S05]  /*0360*/  RET.REL.NODEC R4 `(_Z6kernalPfi) ;  /* 0xfffffffc04247950 */ /* 0x000fea0003c3ffff */
.L_x_4:
[----:B------:R-:W-:-:S00]  /*0370*/  BRA `(.L_x_4) ;  /* 0xfffffffc00fc7947 */ /* 0x000fc0000383ffff */
[----:B------:R-:W-:-:S00]  /*0380*/  NOP ;  /* 0x0000000000007918 */ /* 0x000fc00000000000 */
[----:B------:R-:W-:-:S00]  /*0390*/  NOP ;  /* 0x0000000000007918 */ /* 0x000fc00000000000 */
[----:B------:R-:W-:-:S00]  /*03a0*/  NOP ;  /* 0x0000000000007918 */ /* 0x000fc00000000000 */
[----:B------:R-:W-:-:S00]  /*03b0*/  NOP ;  /* 0x0000000000007918 */ /* 0x000fc00000000000 */
[----:B------:R-:W-:-:S00]  /*03c0*/  NOP ;  /* 0x0000000000007918 */ /* 0x000fc00000000000 */
[----:B------:R-:W-:-:S00]  /*03d0*/  NOP ;  /* 0x0000000000007918 */ /* 0x000fc00000000000 */
[----:B------:R-:W-:-:S00]  /*03e0*/  NOP ;  /* 0x0000000000007918 */ /* 0x000fc00000000000 */
[----:B------:R-:W-:-:S00]  /*03f0*/  NOP ;  /* 0x0000000000007918 */ /* 0x000fc00000000000 */
.L_x_5:


//--------------------- .nv.shared.reserved.0     --------------------------
	.section	.nv.shared.reserved.0,"aw",@nobits
	.weak		__nv_reservedSMEM_offset_0_alias
	.size		__nv_reservedSMEM_offset_0_alias, 0, 64
	.other		__nv_reservedSMEM_offset_0_alias,@"STO_CUDA_RESERVED_SHARED STV_DEFAULT"
__nv_reservedSMEM_offset_0_alias:
	.zero		0
	.zero		64


//--------------------- .nv.constant0._Z6kernalPfi --------------------------
	.section	.nv.constant0._Z6kernalPfi,"a",@progbits
	.sectionflags	@""
	.align	4
.nv.constant0._Z6kernalPfi:
	.zero		908


//--------------------- SYMBOLS --------------------------

	.type		.nv.reservedSmem.offset0,@object
	.size		.nv.reservedSmem.offset0,0x4
